	.headerflags	@"EF_CUDA_TEXMODE_UNIFIED EF_CUDA_64BIT_ADDRESS EF_CUDA_SM75 EF_CUDA_VIRTUAL_SM(EF_CUDA_SM75)"
	.elftype	@"ET_EXEC"


//--------------------- .nv.info                  --------------------------
	.section	.nv.info,"",@"SHT_CUDA_INFO"
	.align	4


	//----- nvinfo : EIATTR_REGCOUNT
	.align		4
        /*0000*/ 	.byte	0x04, 0x2f
        /*0002*/ 	.short	(.L_2 - .L_1)
	.align		4
.L_1:
        /*0004*/ 	.word	index@(deti_coins_cuda_kernel_search)
        /*0008*/ 	.word	0x00000022


	//----- nvinfo : EIATTR_FRAME_SIZE
	.align		4
.L_2:
        /*000c*/ 	.byte	0x04, 0x11
        /*000e*/ 	.short	(.L_4 - .L_3)
	.align		4
.L_3:
        /*0010*/ 	.word	index@(deti_coins_cuda_kernel_search)
        /*0014*/ 	.word	0x00000010


	//----- nvinfo : EIATTR_MIN_STACK_SIZE
	.align		4
.L_4:
        /*0018*/ 	.byte	0x04, 0x12
        /*001a*/ 	.short	(.L_6 - .L_5)
	.align		4
.L_5:
        /*001c*/ 	.word	index@(deti_coins_cuda_kernel_search)
        /*0020*/ 	.word	0x00000010
.L_6:


//--------------------- .nv.info.deti_coins_cuda_kernel_search --------------------------
	.section	.nv.info.deti_coins_cuda_kernel_search,"",@"SHT_CUDA_INFO"
	.sectionflags	@""
	.align	4


	//----- nvinfo : EIATTR_SW_WAR
	.align		4
        /*0000*/ 	.byte	0x04, 0x36
        /*0002*/ 	.short	(.L_8 - .L_7)
.L_7:
        /*0004*/ 	.word	0x00000001


	//----- nvinfo : EIATTR_CUDA_API_VERSION
	.align		4
.L_8:
        /*0008*/ 	.byte	0x04, 0x37
        /*000a*/ 	.short	(.L_10 - .L_9)
.L_9:
        /*000c*/ 	.word	0x0000007e


	//----- nvinfo : EIATTR_PARAM_CBANK
	.align		4
.L_10:
        /*0010*/ 	.byte	0x04, 0x0a
        /*0012*/ 	.short	(.L_12 - .L_11)
	.align		4
.L_11:
        /*0014*/ 	.word	index@(.nv.constant0.deti_coins_cuda_kernel_search)
        /*0018*/ 	.short	0x0160
        /*001a*/ 	.short	0x0010


	//----- nvinfo : EIATTR_CBANK_PARAM_SIZE
	.align		4
.L_12:
        /*001c*/ 	.byte	0x03, 0x19
        /*001e*/ 	.short	0x0010


	//----- nvinfo : EIATTR_KPARAM_INFO
	.align		4
        /*0020*/ 	.byte	0x04, 0x17
        /*0022*/ 	.short	(.L_14 - .L_13)
.L_13:
        /*0024*/ 	.word	0x00000000
        /*0028*/ 	.short	0x0002
        /*002a*/ 	.short	0x000c
        /*002c*/ 	.byte	0x00, 0xf0, 0x11, 0x00


	//----- nvinfo : EIATTR_KPARAM_INFO
	.align		4
.L_14:
        /*0030*/ 	.byte	0x04, 0x17
        /*0032*/ 	.short	(.L_16 - .L_15)
.L_15:
        /*0034*/ 	.word	0x00000000
        /*0038*/ 	.short	0x0001
        /*003a*/ 	.short	0x0008
        /*003c*/ 	.byte	0x00, 0xf0, 0x11, 0x00


	//----- nvinfo : EIATTR_KPARAM_INFO
	.align		4
.L_16:
        /*0040*/ 	.byte	0x04, 0x17
        /*0042*/ 	.short	(.L_18 - .L_17)
.L_17:
        /*0044*/ 	.word	0x00000000
        /*0048*/ 	.short	0x0000
        /*004a*/ 	.short	0x0000
        /*004c*/ 	.byte	0x00, 0xf0, 0x21, 0x00


	//----- nvinfo : EIATTR_MAXREG_COUNT
	.align		4
.L_18:
        /*0050*/ 	.byte	0x03, 0x1b
        /*0052*/ 	.short	0x00ff


	//----- nvinfo : EIATTR_EXTERNS
	.align		4
        /*0054*/ 	.byte	0x04, 0x0f
        /*0056*/ 	.short	(.L_20 - .L_19)


	//   ....[0]....
	.align		4
.L_19:
        /*0058*/ 	.word	index@(vprintf)


	//----- nvinfo : EIATTR_INT_WARP_WIDE_INSTR_OFFSETS
	.align		4
.L_20:
        /*005c*/ 	.byte	0x04, 0x31
        /*005e*/ 	.short	(.L_22 - .L_21)


	//   ....[0]....
.L_21:
        /*0060*/ 	.word	0x00000c10


	//   ....[1]....
        /*0064*/ 	.word	0x00000d00


	//----- nvinfo : EIATTR_SYSCALL_OFFSETS
	.align		4
.L_22:
        /*0068*/ 	.byte	0x04, 0x46
        /*006a*/ 	.short	(.L_24 - .L_23)


	//   ....[0]....
.L_23:
        /*006c*/ 	.word	0x000010f0


	//----- nvinfo : EIATTR_EXIT_INSTR_OFFSETS
	.align		4
.L_24:
        /*0070*/ 	.byte	0x04, 0x1c
        /*0072*/ 	.short	(.L_26 - .L_25)


	//   ....[0]....
.L_25:
        /*0074*/ 	.word	0x00000bf0


	//   ....[1]....
        /*0078*/ 	.word	0x00001100


	//----- nvinfo : EIATTR_MAX_THREADS
	.align		4
.L_26:
        /*007c*/ 	.byte	0x04, 0x05
        /*007e*/ 	.short	(.L_28 - .L_27)
.L_27:
        /*0080*/ 	.word	0x00000080
        /*0084*/ 	.word	0x00000001
        /*0088*/ 	.word	0x00000001


	//----- nvinfo : EIATTR_CRS_STACK_SIZE
	.align		4
.L_28:
        /*008c*/ 	.byte	0x04, 0x1e
        /*008e*/ 	.short	(.L_30 - .L_29)
.L_29:
        /*0090*/ 	.word	0x00000000
.L_30:


//--------------------- .nv.callgraph             --------------------------
	.section	.nv.callgraph,"",@"SHT_CUDA_CALLGRAPH"
	.align	4
	.sectionentsize	8
	.align		4
        /*0000*/ 	.word	0x00000000
	.align		4
        /*0004*/ 	.word	0xffffffff
	.align		4
        /*0008*/ 	.word	index@(deti_coins_cuda_kernel_search)
	.align		4
        /*000c*/ 	.word	index@(vprintf)
	.align		4
        /*0010*/ 	.word	0x00000000
	.align		4
        /*0014*/ 	.word	0xfffffffe
	.align		4
        /*0018*/ 	.word	0x00000000
	.align		4
        /*001c*/ 	.word	0xfffffffd
	.align		4
        /*0020*/ 	.word	0x00000000
	.align		4
        /*0024*/ 	.word	0xfffffffc


//--------------------- .nv.rel.action            --------------------------
	.section	.nv.rel.action,"",@"SHT_CUDA_RELOCINFO"
	.align	8
	.sectionentsize	8
        /*0000*/ 	.byte	0x73, 0x00, 0x00, 0x00, 0x00, 0x00, 0x00, 0x00, 0x00, 0x00, 0x00, 0x11, 0x25, 0x00, 0x05, 0x36


//--------------------- .nv.constant4             --------------------------
	.section	.nv.constant4,"a",@progbits
	.align	8
	.align		8
.nv.constant4:
        /*0000*/ 	.dword	vprintf
	.align		8
        /*0008*/ 	.dword	$str


//--------------------- .nv.constant0.deti_coins_cuda_kernel_search --------------------------
	.section	.nv.constant0.deti_coins_cuda_kernel_search,"a",@progbits
	.sectionflags	@""
	.align	4
.nv.constant0.deti_coins_cuda_kernel_search:
	.zero		368


//--------------------- .text.deti_coins_cuda_kernel_search --------------------------
	.section	.text.deti_coins_cuda_kernel_search,"ax",@progbits
	.sectioninfo	@"SHI_REGISTERS=34"
	.align	128
        .global         deti_coins_cuda_kernel_search
        .type           deti_coins_cuda_kernel_search,@function
        .size           deti_coins_cuda_kernel_search,(.L_x_3 - deti_coins_cuda_kernel_search)
        .other          deti_coins_cuda_kernel_search,@"STO_CUDA_ENTRY STV_DEFAULT"
deti_coins_cuda_kernel_search:
.text.deti_coins_cuda_kernel_search:
[----:B------:R-:W-:-:S04]  /*0000*/  IMAD.MOV.U32 R1, RZ, RZ, c[0x0][0x28] ;  /* 0x00000a00ff017624 */ /* 0x000fc800078e00ff */
[----:B------:R-:W0:Y:S01]  /*0010*/  S2R R5, SR_CTAID.X ;  /* 0x0000000000057919 */ /* 0x000e220000002500 */
[----:B------:R-:W-:-:S03]  /*0020*/  IADD3 R1, R1, -0x10, RZ ;  /* 0xfffffff001017810 */ /* 0x000fc60007ffe0ff */
[----:B------:R-:W0:Y:S02]  /*0030*/  S2R R0, SR_TID.X ;  /* 0x0000000000007919 */ /* 0x000e240000002100 */
[----:B0-----:R-:W-:-:S04]  /*0040*/  IMAD R5, R5, c[0x0][0x0], R0 ;  /* 0x0000000005057a24 */ /* 0x001fc800078e0200 */
[----:B------:R-:W-:-:S04]  /*0050*/  IMAD.WIDE.U32 R2, R5, 0x58ed2309, RZ ;  /* 0x58ed230905027825 */ /* 0x000fc800078e00ff */
[----:B------:R-:W-:-:S05]  /*0060*/  IMAD.IADD R2, R5, 0x1, -R3 ;  /* 0x0000000105027824 */ /* 0x000fca00078e0a03 */
[----:B------:R-:W-:-:S04]  /*0070*/  LEA.HI R2, R2, R3, RZ, 0x1f ;  /* 0x0000000302027211 */ /* 0x000fc800078ff8ff */
[----:B------:R-:W-:Y:S01]  /*0080*/  SHF.R.U32.HI R0, RZ, 0x6, R2 ;  /* 0x00000006ff007819 */ /* 0x000fe20000011602 */
[----:B------:R-:W-:-:S04]  /*0090*/  IMAD.SHL.U32 R2, R2, 0x4, RZ ;  /* 0x0000000402027824 */ /* 0x000fc800078e00ff */
[----:B------:R-:W-:Y:S01]  /*00a0*/  IMAD R0, R0, -0x5f, R5 ;  /* 0xffffffa100007824 */ /* 0x000fe200078e0205 */
[----:B------:R-:W-:-:S04]  /*00b0*/  LOP3.LUT R3, R2, 0xffffff00, RZ, 0xc0, !PT ;  /* 0xffffff0002037812 */ /* 0x000fc800078ec0ff */
[----:B------:R-:W-:-:S04]  /*00c0*/  IADD3 R0, R3, c[0x0][0x168], R0 ;  /* 0x00005a0003007a10 */ /* 0x000fc80007ffe000 */
[----:B------:R-:W-:-:S04]  /*00d0*/  IADD3 R2, R0, 0x23dee08a, RZ ;  /* 0x23dee08a00027810 */ /* 0x000fc80007ffe0ff */
[----:B------:R-:W-:-:S04]  /*00e0*/  SHF.L.W.U32.HI R2, R2, 0x11, R2 ;  /* 0x0000001102027819 */ /* 0x000fc80000010e02 */
[C---:B------:R-:W-:Y:S02]  /*00f0*/  IADD3 R3, R2.reuse, 0x477ca5da, RZ ;  /* 0x477ca5da02037810 */ /* 0x040fe40007ffe0ff */
[----:B------:R-:W-:Y:S02]  /*0100*/  IADD3 R5, -R2, -0x477ca5db, RZ ;  /* 0xb8835a2502057810 */ /* 0x000fe40007ffe1ff */
[----:B------:R-:W-:-:S04]  /*0110*/  LOP3.LUT R4, R3, 0x477ca5da, RZ, 0xc0, !PT ;  /* 0x477ca5da03047812 */ /* 0x000fc800078ec0ff */
[----:B------:R-:W-:-:S04]  /*0120*/  LOP3.LUT R4, R4, 0xabdd03a3, R5, 0xf8, !PT ;  /* 0xabdd03a304047812 */ /* 0x000fc800078ef805 */
[----:B------:R-:W-:-:S04]  /*0130*/  IADD3 R4, R4, c[0x0][0x16c], RZ ;  /* 0x00005b0004047a10 */ /* 0x000fc80007ffe0ff */
[----:B------:R-:W-:-:S04]  /*0140*/  IADD3 R4, R4, 0x51279b3e, RZ ;  /* 0x51279b3e04047810 */ /* 0x000fc80007ffe0ff */
[----:B------:R-:W-:-:S04]  /*0150*/  LEA.HI R4, R4, R3, R4, 0x16 ;  /* 0x0000000304047211 */ /* 0x000fc800078fb004 */
[----:B------:R-:W-:-:S04]  /*0160*/  LOP3.LUT R5, R4, 0x477ca5da, R3, 0xac, !PT ;  /* 0x477ca5da04057812 */ /* 0x000fc800078eac03 */
[----:B------:R-:W-:-:S04]  /*0170*/  IADD3 R5, R5, 0x357dbc9b, RZ ;  /* 0x357dbc9b05057810 */ /* 0x000fc80007ffe0ff */
[----:B------:R-:W-:-:S04]  /*0180*/  LEA.HI R5, R5, R4, R5, 0x7 ;  /* 0x0000000405057211 */ /* 0x000fc800078f3805 */
[----:B------:R-:W-:-:S04]  /*0190*/  LOP3.LUT R3, R3, R5, R4, 0xb8, !PT ;  /* 0x0000000503037212 */ /* 0x000fc800078eb804 */
[----:B------:R-:W-:-:S04]  /*01a0*/  IADD3 R6, R3, -0xd1e4257, RZ ;  /* 0xf2e1bda903067810 */ /* 0x000fc80007ffe0ff */
[----:B------:R-:W-:-:S04]  /*01b0*/  LEA.HI R6, R6, R5, R6, 0xc ;  /* 0x0000000506067211 */ /* 0x000fc800078f6006 */
[----:B------:R-:W-:-:S04]  /*01c0*/  LOP3.LUT R3, R4, R6, R5, 0xb8, !PT ;  /* 0x0000000604037212 */ /* 0x000fc800078eb805 */
[----:B------:R-:W-:-:S04]  /*01d0*/  IADD3 R3, R2, 0x679c21ab, R3 ;  /* 0x679c21ab02037810 */ /* 0x000fc80007ffe003 */
[----:B------:R-:W-:-:S04]  /*01e0*/  LEA.HI R3, R3, R6, R3, 0x11 ;  /* 0x0000000603037211 */ /* 0x000fc800078f8803 */
[----:B------:R-:W-:-:S04]  /*01f0*/  LOP3.LUT R7, R5, R3, R6, 0xb8, !PT ;  /* 0x0000000305077212 */ /* 0x000fc800078eb806 */
[----:B------:R-:W-:-:S04]  /*0200*/  IADD3 R4, R4, -0x56830822, R7 ;  /* 0xa97cf7de04047810 */ /* 0x000fc80007ffe007 */
        /* <DEDUP_REMOVED lines=14> */
[----:B------:R-:W-:-:S04]  /*02f0*/  IADD3 R5, R5, 0x5f8d8882, R2 ;  /* 0x5f8d888205057810 */ /* 0x000fc80007ffe002 */
[----:B------:R-:W-:-:S04]  /*0300*/  LEA.HI R5, R5, R4, R5, 0x5 ;  /* 0x0000000405057211 */ /* 0x000fc800078f2805 */
[----:B------:R-:W-:-:S04]  /*0310*/  LOP3.LUT R7, R4, R3, R5, 0xb8, !PT ;  /* 0x0000000304077212 */ /* 0x000fc800078eb805 */
[----:B------:R-:W-:-:S04]  /*0320*/  IADD3 R7, R7, R0, R6 ;  /* 0x0000000007077210 */ /* 0x000fc80007ffe006 */
[----:B------:R-:W-:-:S04]  /*0330*/  IADD3 R2, R7, -0x3fbf4cc0, RZ ;  /* 0xc040b34007027810 */ /* 0x000fc80007ffe0ff */
        /* <DEDUP_REMOVED lines=38> */
[----:B------:R-:W-:-:S04]  /*05a0*/  IADD3 R6, R6, c[0x0][0x16c], R3 ;  /* 0x00005b0006067a10 */ /* 0x000fc80007ffe003 */
[----:B------:R-:W-:-:S04]  /*05b0*/  IADD3 R3, R6, 0x676f02d9, RZ ;  /* 0x676f02d906037810 */ /* 0x000fc80007ffe0ff */
        /* <DEDUP_REMOVED lines=23> */
[----:B------:R-:W-:-:S04]  /*0730*/  IADD3 R6, R6, c[0x0][0x16c], R3 ;  /* 0x00005b0006067a10 */ /* 0x000fc80007ffe003 */
[----:B------:R-:W-:-:S04]  /*0740*/  IADD3 R3, R6, -0x944b4a0, RZ ;  /* 0xf6bb4b6006037810 */ /* 0x000fc80007ffe0ff */
        /* <DEDUP_REMOVED lines=14> */
[----:B------:R-:W-:-:S04]  /*0830*/  IADD3 R7, R7, R0, R4 ;  /* 0x0000000007077210 */ /* 0x000fc80007ffe004 */
[----:B------:R-:W-:-:S04]  /*0840*/  IADD3 R4, R7, 0x4881d05, RZ ;  /* 0x04881d0507047810 */ /* 0x000fc80007ffe0ff */
        /* <DEDUP_REMOVED lines=57> */
[----:B------:R-:W-:-:S12]  /*0be0*/  ISETP.NE.AND P0, PT, R2, -0x10325476, PT ;  /* 0xefcdab8a0200780c */ /* 0x000fd80003f05270 */
[----:B------:R-:W-:Y:S05]  /*0bf0*/  @P0 EXIT ;  /* 0x000000000000094d */ /* 0x000fea0003800000 */
[----:B------:R-:W0:Y:S01]  /*0c00*/  S2R R4, SR_LANEID ;  /* 0x0000000000047919 */ /* 0x000e220000000000 */
[----:B------:R-:W-:Y:S02]  /*0c10*/  VOTEU.ANY UR6, UPT, PT ;  /* 0x0000000000067886 */ /* 0x000fe400038e0100 */
[----:B------:R-:W0:Y:S01]  /*0c20*/  FLO.U32 R5, UR6 ;  /* 0x0000000600057d00 */ /* 0x000e2200080e0000 */
[----:B------:R-:W-:-:S07]  /*0c30*/  ULDC.64 UR4, c[0x0][0x160] ;  /* 0x0000580000047ab9 */ /* 0x000fce0000000a00 */
[----:B------:R-:W1:Y:S01]  /*0c40*/  POPC R2, UR6 ;  /* 0x0000000600027d09 */ /* 0x000e620008000000 */
[----:B0-----:R-:W-:Y:S01]  /*0c50*/  ISETP.EQ.U32.AND P0, PT, R5, R4, PT ;  /* 0x000000040500720c */ /* 0x001fe20003f02070 */
[----:B-1----:R-:W-:-:S11]  /*0c60*/  IMAD R4, R2, 0xd, RZ ;  /* 0x0000000d02047824 */ /* 0x002fd600078e02ff */
[----:B------:R-:W2:Y:S01]  /*0c70*/  @P0 ATOMG.E.ADD.STRONG.GPU PT, R4, [UR4], R4 ;  /* 0x00000004ff0409a8 */ /* 0x000ea200081f4144 */
[----:B------:R-:W-:Y:S01]  /*0c80*/  BMOV.32.CLEAR RZ, B0 ;  /* 0x0000000000ff7355 */ /* 0x000fe20000100000 */
[----:B------:R-:W-:Y:S01]  /*0c90*/  BSSY B0, `(.L_x_0) ;  /* 0x0000038000007945 */ /* 0x000fe20003800000 */
[----:B------:R-:W-:Y:S01]  /*0ca0*/  IMAD.MOV.U32 R9, RZ, RZ, c[0x0][0x16c] ;  /* 0x00005b00ff097624 */ /* 0x000fe200078e00ff */
[----:B------:R-:W0:Y:S02]  /*0cb0*/  S2R R2, SR_LTMASK ;  /* 0x0000000000027919 */ /* 0x000e240000003900 */
[----:B0-----:R-:W-:Y:S02]  /*0cc0*/  LOP3.LUT R6, R2, UR6, RZ, 0xc0, !PT ;  /* 0x0000000602067c12 */ /* 0x001fe4000f8ec0ff */
[----:B------:R-:W-:-:S04]  /*0cd0*/  MOV R2, 0x0 ;  /* 0x0000000000027802 */ /* 0x000fc80000000f00 */
[----:B------:R-:W0:Y:S02]  /*0ce0*/  POPC R7, R6 ;  /* 0x0000000600077309 */ /* 0x000e240000000000 */
[----:B------:R-:W1:Y:S01]  /*0cf0*/  LDC.64 R2, c[0x4][R2] ;  /* 0x0100000002027b82 */ /* 0x000e620000000a00 */
[----:B--2---:R-:W0:Y:S02]  /*0d00*/  SHFL.IDX PT, R8, R4, R5, 0x1f ;  /* 0x00001f0504087589 */ /* 0x004e2400000e0000 */
[----:B0-----:R-:W-:-:S05]  /*0d10*/  IMAD R8, R7, 0xd, R8 ;  /* 0x0000000d07087824 */ /* 0x001fca00078e0208 */
[----:B------:R-:W-:-:S12]  /*0d20*/  ISETP.GT.U32.AND P0, PT, R8, 0x3db, PT ;  /* 0x000003db0800780c */ /* 0x000fd80003f04070 */
[----:B------:R-:W-:Y:S05]  /*0d30*/  @P0 BRA `(.L_x_1) ;  /* 0x000002d000000947 */ /* 0x000fea0003800000 */
[----:B-1----:R-:W-:Y:S01]  /*0d40*/  IMAD.MOV.U32 R25, RZ, RZ, 0x4 ;  /* 0x00000004ff197424 */ /* 0x002fe200078e00ff */
[C---:B------:R-:W-:Y:S01]  /*0d50*/  IADD3 R6, R8.reuse, 0x1, RZ ;  /* 0x0000000108067810 */ /* 0x040fe20007ffe0ff */
[----:B------:R-:W-:Y:S01]  /*0d60*/  IMAD.MOV.U32 R21, RZ, RZ, 0x49544544 ;  /* 0x49544544ff157424 */ /* 0x000fe200078e00ff */
[C---:B------:R-:W-:Y:S01]  /*0d70*/  IADD3 R10, R8.reuse, 0x2, RZ ;  /* 0x00000002080a7810 */ /* 0x040fe20007ffe0ff */
[CC--:B------:R-:W-:Y:S01]  /*0d80*/  IMAD.WIDE.U32 R4, R8.reuse, R25.reuse, c[0x0][0x160] ;  /* 0x0000580008047625 */ /* 0x0c0fe200078e0019 */
[C---:B------:R-:W-:Y:S02]  /*0d90*/  IADD3 R12, R8.reuse, 0x3, RZ ;  /* 0x00000003080c7810 */ /* 0x040fe40007ffe0ff */
[C---:B------:R-:W-:Y:S01]  /*0da0*/  IADD3 R14, R8.reuse, 0x4, RZ ;  /* 0x00000004080e7810 */ /* 0x040fe20007ffe0ff */
[----:B------:R-:W-:Y:S01]  /*0db0*/  IMAD.MOV.U32 R23, RZ, RZ, 0x696f6320 ;  /* 0x696f6320ff177424 */ /* 0x000fe200078e00ff */
[----:B------:R-:W-:Y:S01]  /*0dc0*/  IADD3 R16, R8, 0x5, RZ ;  /* 0x0000000508107810 */ /* 0x000fe20007ffe0ff */
[-C--:B------:R-:W-:Y:S01]  /*0dd0*/  IMAD.WIDE.U32 R6, R6, R25.reuse, c[0x0][0x160] ;  /* 0x0000580006067625 */ /* 0x080fe200078e0019 */
[C---:B------:R-:W-:Y:S01]  /*0de0*/  IADD3 R17, R8.reuse, 0x6, RZ ;  /* 0x0000000608117810 */ /* 0x040fe20007ffe0ff */
[----:B------:R0:W-:Y:S01]  /*0df0*/  STG.E.SYS [R4], R21 ;  /* 0x0000001504007386 */ /* 0x0001e2000010e900 */
[C---:B------:R-:W-:Y:S01]  /*0e00*/  IADD3 R18, R8.reuse, 0x7, RZ ;  /* 0x0000000708127810 */ /* 0x040fe20007ffe0ff */
[----:B------:R-:W-:Y:S01]  /*0e10*/  IMAD.MOV.U32 R27, RZ, RZ, 0x2020206e ;  /* 0x2020206eff1b7424 */ /* 0x000fe200078e00ff */
[----:B------:R-:W-:Y:S01]  /*0e20*/  IADD3 R19, R8, 0x8, RZ ;  /* 0x0000000808137810 */ /* 0x000fe20007ffe0ff */
[----:B------:R-:W-:Y:S01]  /*0e30*/  IMAD.WIDE.U32 R10, R10, R25, c[0x0][0x160] ;  /* 0x000058000a0a7625 */ /* 0x000fe200078e0019 */
[C---:B------:R-:W-:Y:S01]  /*0e40*/  IADD3 R20, R8.reuse, 0x9, RZ ;  /* 0x0000000908147810 */ /* 0x040fe20007ffe0ff */
[----:B------:R1:W-:Y:S01]  /*0e50*/  STG.E.SYS [R6], R23 ;  /* 0x0000001706007386 */ /* 0x0003e2000010e900 */
[----:B------:R-:W-:Y:S01]  /*0e60*/  IADD3 R22, R8, 0xb, RZ ;  /* 0x0000000b08167810 */ /* 0x000fe20007ffe0ff */
[----:B------:R-:W-:-:S02]  /*0e70*/  IMAD.MOV.U32 R29, RZ, RZ, 0x20202020 ;  /* 0x20202020ff1d7424 */ /* 0x000fc400078e00ff */
[-C--:B------:R-:W-:Y:S01]  /*0e80*/  IMAD.WIDE.U32 R12, R12, R25.reuse, c[0x0][0x160] ;  /* 0x000058000c0c7625 */ /* 0x080fe200078e0019 */
[----:B0-----:R-:W-:Y:S01]  /*0e90*/  IADD3 R21, R8, 0xa, RZ ;  /* 0x0000000a08157810 */ /* 0x001fe20007ffe0ff */
[----:B------:R0:W-:Y:S02]  /*0ea0*/  STG.E.SYS [R10], R27 ;  /* 0x0000001b0a007386 */ /* 0x0001e4000010e900 */
[----:B------:R-:W-:Y:S01]  /*0eb0*/  IMAD.WIDE.U32 R14, R14, R25, c[0x0][0x160] ;  /* 0x000058000e0e7625 */ /* 0x000fe200078e0019 */
[----:B-1----:R-:W-:-:S03]  /*0ec0*/  IADD3 R23, R8, 0xc, RZ ;  /* 0x0000000c08177810 */ /* 0x002fc60007ffe0ff */
[-C--:B------:R-:W-:Y:S01]  /*0ed0*/  IMAD.WIDE.U32 R4, R16, R25.reuse, c[0x0][0x160] ;  /* 0x0000580010047625 */ /* 0x080fe200078e0019 */
[----:B------:R1:W-:Y:S03]  /*0ee0*/  STG.E.SYS [R12], R29 ;  /* 0x0000001d0c007386 */ /* 0x0003e6000010e900 */
[-C--:B------:R-:W-:Y:S01]  /*0ef0*/  IMAD.WIDE.U32 R6, R17, R25.reuse, c[0x0][0x160] ;  /* 0x0000580011067625 */ /* 0x080fe200078e0019 */
[----:B------:R2:W-:Y:S03]  /*0f00*/  STG.E.SYS [R14], R29 ;  /* 0x0000001d0e007386 */ /* 0x0005e6000010e900 */
[----:B------:R-:W-:Y:S01]  /*0f10*/  IMAD.MOV.U32 R31, RZ, RZ, c[0x0][0x16c] ;  /* 0x00005b00ff1f7624 */ /* 0x000fe200078e00ff */
[----:B------:R3:W-:Y:S01]  /*0f20*/  STG.E.SYS [R4], R29 ;  /* 0x0000001d04007386 */ /* 0x0007e2000010e900 */
[----:B0-----:R-:W-:-:S03]  /*0f30*/  IMAD.WIDE.U32 R10, R18, R25, c[0x0][0x160] ;  /* 0x00005800120a7625 */ /* 0x001fc600078e0019 */
[----:B------:R3:W-:Y:S01]  /*0f40*/  STG.E.SYS [R6], R0 ;  /* 0x0000000006007386 */ /* 0x0007e2000010e900 */
[----:B-1----:R-:W-:-:S04]  /*0f50*/  IMAD.WIDE.U32 R12, R19, R25, c[0x0][0x160] ;  /* 0x00005800130c7625 */ /* 0x002fc800078e0019 */
[-C--:B--2---:R-:W-:Y:S01]  /*0f60*/  IMAD.WIDE.U32 R14, R20, R25.reuse, c[0x0][0x160] ;  /* 0x00005800140e7625 */ /* 0x084fe200078e0019 */
[----:B------:R3:W-:Y:S03]  /*0f70*/  STG.E.SYS [R10], R31 ;  /* 0x0000001f0a007386 */ /* 0x0007e6000010e900 */
[-C--:B------:R-:W-:Y:S01]  /*0f80*/  IMAD.WIDE.U32 R16, R21, R25.reuse, c[0x0][0x160] ;  /* 0x0000580015107625 */ /* 0x080fe200078e0019 */
[----:B------:R3:W-:Y:S03]  /*0f90*/  STG.E.SYS [R12], R29 ;  /* 0x0000001d0c007386 */ /* 0x0007e6000010e900 */
[-C--:B------:R-:W-:Y:S01]  /*0fa0*/  IMAD.WIDE.U32 R18, R22, R25.reuse, c[0x0][0x160] ;  /* 0x0000580016127625 */ /* 0x080fe200078e0019 */
[----:B------:R3:W-:Y:S03]  /*0fb0*/  STG.E.SYS [R14], R29 ;  /* 0x0000001d0e007386 */ /* 0x0007e6000010e900 */
[----:B------:R-:W-:Y:S01]  /*0fc0*/  IMAD.MOV.U32 R27, RZ, RZ, 0xa202020 ;  /* 0x0a202020ff1b7424 */ /* 0x000fe200078e00ff */
[----:B------:R3:W-:Y:S01]  /*0fd0*/  STG.E.SYS [R16], R29 ;  /* 0x0000001d10007386 */ /* 0x0007e2000010e900 */
[----:B------:R-:W-:-:S03]  /*0fe0*/  IMAD.WIDE.U32 R20, R23, R25, c[0x0][0x160] ;  /* 0x0000580017147625 */ /* 0x000fc600078e0019 */
[----:B------:R3:W-:Y:S05]  /*0ff0*/  STG.E.SYS [R18], R29 ;  /* 0x0000001d12007386 */ /* 0x0007ea000010e900 */
[----:B------:R3:W-:Y:S02]  /*1000*/  STG.E.SYS [R20], R27 ;  /* 0x0000001b14007386 */ /* 0x0007e4000010e900 */
.L_x_1:
[----:B-1----:R-:W-:Y:S05]  /*1010*/  BSYNC B0 ;  /* 0x0000000000007941 */ /* 0x002fea0003800000 */
.L_x_0:
[----:B------:R0:W-:Y:S01]  /*1020*/  STL.64 [R1], R8 ;  /* 0x0000000801007387 */ /* 0x0001e20000100a00 */
[----:B---3--:R-:W-:Y:S01]  /*1030*/  IADD3 R6, P0, R1, c[0x0][0x20], RZ ;  /* 0x0000080001067a10 */ /* 0x008fe20007f1e0ff */
[----:B------:R-:W-:Y:S02]  /*1040*/  IMAD.MOV.U32 R4, RZ, RZ, c[0x4][0x8] ;  /* 0x01000200ff047624 */ /* 0x000fe400078e00ff */
[----:B------:R0:W-:Y:S01]  /*1050*/  STL [R1+0x8], R0 ;  /* 0x0000080001007387 */ /* 0x0001e20000100800 */
[----:B------:R-:W-:-:S02]  /*1060*/  IMAD.MOV.U32 R5, RZ, RZ, c[0x4][0xc] ;  /* 0x01000300ff057624 */ /* 0x000fc400078e00ff */
[----:B------:R-:W-:Y:S02]  /*1070*/  IMAD.X R7, RZ, RZ, c[0x0][0x24], P0 ;  /* 0x00000900ff077624 */ /* 0x000fe400000e06ff */
[----:B0-----:R-:W-:Y:S01]  /*1080*/  LEPC R8 ;  /* 0x000000000008734e */ /* 0x001fe20000000000 */
[----:B------:R-:W-:Y:S02]  /*1090*/  MOV R11, 0x1100 ;  /* 0x00001100000b7802 */ /* 0x000fe40000000f00 */
[----:B------:R-:W-:Y:S02]  /*10a0*/  MOV R20, 0x1080 ;  /* 0x0000108000147802 */ /* 0x000fe40000000f00 */
[----:B------:R-:W-:Y:S02]  /*10b0*/  MOV R21, 0x0 ;  /* 0x0000000000157802 */ /* 0x000fe40000000f00 */
[----:B------:R-:W-:Y:S02]  /*10c0*/  MOV R0, 0x0 ;  /* 0x0000000000007802 */ /* 0x000fe40000000f00 */
[----:B------:R-:W-:-:S04]  /*10d0*/  IADD3 R20, P0, P1, -R20, R11, R8 ;  /* 0x0000000b14147210 */ /* 0x000fc8000791e108 */
[----:B------:R-:W-:-:S06]  /*10e0*/  IADD3.X R21, ~R0, R21, R9, P0, P1 ;  /* 0x0000001500157210 */ /* 0x000fcc00007e2509 */
[----:B------:R-:W-:Y:S05]  /*10f0*/  CALL.ABS.NOINC R2 ;  /* 0x0000000002007343 */ /* 0x000fea0003c00000 */
[----:B------:R-:W-:Y:S05]  /*1100*/  EXIT ;  /* 0x000000000000794d */ /* 0x000fea0003800000 */
.L_x_2:
[----:B------:R-:W-:-:S00]  /*1110*/  BRA `(.L_x_2) ;  /* 0xfffffff000007947 */ /* 0x000fc0000383ffff */
[----:B------:R-:W-:-:S00]  /*1120*/  NOP ;  /* 0x0000000000007918 */ /* 0x000fc00000000000 */
[----:B------:R-:W-:-:S00]  /*1130*/  NOP ;  /* 0x0000000000007918 */ /* 0x000fc00000000000 */
[----:B------:R-:W-:-:S00]  /*1140*/  NOP ;  /* 0x0000000000007918 */ /* 0x000fc00000000000 */
[----:B------:R-:W-:-:S00]  /*1150*/  NOP ;  /* 0x0000000000007918 */ /* 0x000fc00000000000 */
[----:B------:R-:W-:-:S00]  /*1160*/  NOP ;  /* 0x0000000000007918 */ /* 0x000fc00000000000 */
[----:B------:R-:W-:-:S00]  /*1170*/  NOP ;  /* 0x0000000000007918 */ /* 0x000fc00000000000 */
.L_x_3:


//--------------------- .nv.global.init           --------------------------
	.section	.nv.global.init,"aw",@progbits
.nv.global.init:
	.type		$str,@object
	.size		$str,(.L_0 - $str)
$str:
        /*0000*/ 	.byte	0x69, 0x64, 0x78, 0x3a, 0x20, 0x25, 0x33, 0x64, 0x2c, 0x76, 0x32, 0x3a, 0x25, 0x58, 0x2c, 0x76
        /*0010*/ 	.byte	0x31, 0x3a, 0x25, 0x58, 0x0a, 0x00
.L_0:


//--------------------- SYMBOLS --------------------------

	.type		vprintf,@function
